	.headerflags	@"EF_CUDA_TEXMODE_UNIFIED EF_CUDA_64BIT_ADDRESS EF_CUDA_ACCELERATORS EF_CUDA_SM90 EF_CUDA_VIRTUAL_SM(EF_CUDA_SM90)"
	.elftype	@"ET_EXEC"


//--------------------- .nv.info                  --------------------------
	.section	.nv.info,"",@"SHT_CUDA_INFO"
	.align	4


	//----- nvinfo : EIATTR_REGCOUNT
	.align		4
        /*0000*/ 	.byte	0x04, 0x2f
        /*0002*/ 	.short	(.L_1 - .L_0)
	.align		4
.L_0:
        /*0004*/ 	.word	index@(triton_per_fused__safe_softmax_16)
        /*0008*/ 	.word	0x00000018


	//----- nvinfo : EIATTR_MIN_STACK_SIZE
	.align		4
.L_1:
        /*000c*/ 	.byte	0x04, 0x12
        /*000e*/ 	.short	(.L_3 - .L_2)
	.align		4
.L_2:
        /*0010*/ 	.word	index@(triton_per_fused__safe_softmax_16)
        /*0014*/ 	.word	0x00000000


	//----- nvinfo : EIATTR_FRAME_SIZE
	.align		4
.L_3:
        /*0018*/ 	.byte	0x04, 0x11
        /*001a*/ 	.short	(.L_5 - .L_4)
	.align		4
.L_4:
        /*001c*/ 	.word	index@(triton_per_fused__safe_softmax_16)
        /*0020*/ 	.word	0x00000000


	//----- nvinfo : EIATTR_MIN_STACK_SIZE
	.align		4
.L_5:
        /*0024*/ 	.byte	0x04, 0x12
        /*0026*/ 	.short	(.L_7 - .L_6)
	.align		4
.L_6:
        /*0028*/ 	.word	index@(triton_per_fused__safe_softmax_16)
        /*002c*/ 	.word	0x00000000
.L_7:


//--------------------- .nv.info.triton_per_fused__safe_softmax_16 --------------------------
	.section	.nv.info.triton_per_fused__safe_softmax_16,"",@"SHT_CUDA_INFO"
	.sectionflags	@""
	.align	4


	//----- nvinfo : EIATTR_CUDA_API_VERSION
	.align		4
        /*0000*/ 	.byte	0x04, 0x37
        /*0002*/ 	.short	(.L_9 - .L_8)
.L_8:
        /*0004*/ 	.word	0x0000007c


	//----- nvinfo : EIATTR_KPARAM_INFO
	.align		4
.L_9:
        /*0008*/ 	.byte	0x04, 0x17
        /*000a*/ 	.short	(.L_11 - .L_10)
.L_10:
        /*000c*/ 	.word	0x00000000
        /*0010*/ 	.short	0x0003
        /*0012*/ 	.short	0x0014
        /*0014*/ 	.byte	0x00, 0xf0, 0x11, 0x00


	//----- nvinfo : EIATTR_KPARAM_INFO
	.align		4
.L_11:
        /*0018*/ 	.byte	0x04, 0x17
        /*001a*/ 	.short	(.L_13 - .L_12)
.L_12:
        /*001c*/ 	.word	0x00000000
        /*0020*/ 	.short	0x0002
        /*0022*/ 	.short	0x0010
        /*0024*/ 	.byte	0x00, 0xf0, 0x11, 0x00


	//----- nvinfo : EIATTR_KPARAM_INFO
	.align		4
.L_13:
        /*0028*/ 	.byte	0x04, 0x17
        /*002a*/ 	.short	(.L_15 - .L_14)
.L_14:
        /*002c*/ 	.word	0x00000000
        /*0030*/ 	.short	0x0001
        /*0032*/ 	.short	0x0008
        /*0034*/ 	.byte	0x00, 0xf4, 0x21, 0x00


	//----- nvinfo : EIATTR_KPARAM_INFO
	.align		4
.L_15:
        /*0038*/ 	.byte	0x04, 0x17
        /*003a*/ 	.short	(.L_17 - .L_16)
.L_16:
        /*003c*/ 	.word	0x00000000
        /*0040*/ 	.short	0x0000
        /*0042*/ 	.short	0x0000
        /*0044*/ 	.byte	0x00, 0xf4, 0x21, 0x00


	//----- nvinfo : EIATTR_SPARSE_MMA_MASK
	.align		4
.L_17:
        /*0048*/ 	.byte	0x03, 0x50
        /*004a*/ 	.short	0x0000


	//----- nvinfo : EIATTR_MAXREG_COUNT
	.align		4
        /*004c*/ 	.byte	0x03, 0x1b
        /*004e*/ 	.short	0x00ff


	//----- nvinfo : EIATTR_COOP_GROUP_MASK_REGIDS
	.align		4
        /*0050*/ 	.byte	0x04, 0x29
        /*0052*/ 	.short	(.L_19 - .L_18)


	//   ....[0]....
.L_18:
        /*0054*/ 	.word	0xffffffff


	//   ....[1]....
        /*0058*/ 	.word	0xffffffff


	//   ....[2]....
        /*005c*/ 	.word	0xffffffff


	//   ....[3]....
        /*0060*/ 	.word	0xffffffff


	//   ....[4]....
        /*0064*/ 	.word	0xffffffff


	//   ....[5]....
        /*0068*/ 	.word	0xffffffff


	//   ....[6]....
        /*006c*/ 	.word	0xffffffff


	//   ....[7]....
        /*0070*/ 	.word	0xffffffff


	//   ....[8]....
        /*0074*/ 	.word	0xffffffff


	//   ....[9]....
        /*0078*/ 	.word	0xffffffff


	//   ....[10]....
        /*007c*/ 	.word	0xffffffff


	//   ....[11]....
        /*0080*/ 	.word	0xffffffff


	//   ....[12]....
        /*0084*/ 	.word	0xffffffff


	//   ....[13]....
        /*0088*/ 	.word	0xffffffff


	//   ....[14]....
        /*008c*/ 	.word	0xffffffff


	//   ....[15]....
        /*0090*/ 	.word	0xffffffff


	//   ....[16]....
        /*0094*/ 	.word	0xffffffff


	//----- nvinfo : EIATTR_COOP_GROUP_INSTR_OFFSETS
	.align		4
.L_19:
        /*0098*/ 	.byte	0x04, 0x28
        /*009a*/ 	.short	(.L_21 - .L_20)


	//   ....[0]....
.L_20:
        /*009c*/ 	.word	0x00000230


	//   ....[1]....
        /*00a0*/ 	.word	0x00000270


	//   ....[2]....
        /*00a4*/ 	.word	0x000002b0


	//   ....[3]....
        /*00a8*/ 	.word	0x000002f0


	//   ....[4]....
        /*00ac*/ 	.word	0x00000330


	//   ....[5]....
        /*00b0*/ 	.word	0x000003b0


	//   ....[6]....
        /*00b4*/ 	.word	0x00000400


	//   ....[7]....
        /*00b8*/ 	.word	0x00000610


	//   ....[8]....
        /*00bc*/ 	.word	0x00000630


	//   ....[9]....
        /*00c0*/ 	.word	0x00000650


	//   ....[10]....
        /*00c4*/ 	.word	0x00000670


	//   ....[11]....
        /*00c8*/ 	.word	0x00000690


	//   ....[12]....
        /*00cc*/ 	.word	0x00000700


	//   ....[13]....
        /*00d0*/ 	.word	0x00000720


	//   ....[14]....
        /*00d4*/ 	.word	0x00000790


	//   ....[15]....
        /*00d8*/ 	.word	0x00000800


	//   ....[16]....
        /*00dc*/ 	.word	0x00000820


	//----- nvinfo : EIATTR_EXIT_INSTR_OFFSETS
	.align		4
.L_21:
        /*00e0*/ 	.byte	0x04, 0x1c
        /*00e2*/ 	.short	(.L_23 - .L_22)


	//   ....[0]....
.L_22:
        /*00e4*/ 	.word	0x00000ab0


	//   ....[1]....
        /*00e8*/ 	.word	0x00000ad0


	//----- nvinfo : EIATTR_REQNTID
	.align		4
.L_23:
        /*00ec*/ 	.byte	0x04, 0x10
        /*00ee*/ 	.short	(.L_25 - .L_24)
.L_24:
        /*00f0*/ 	.word	0x00000080
        /*00f4*/ 	.word	0x00000001
        /*00f8*/ 	.word	0x00000001


	//----- nvinfo : EIATTR_CBANK_PARAM_SIZE
	.align		4
.L_25:
        /*00fc*/ 	.byte	0x03, 0x19
        /*00fe*/ 	.short	0x0018


	//----- nvinfo : EIATTR_PARAM_CBANK
	.align		4
        /*0100*/ 	.byte	0x04, 0x0a
        /*0102*/ 	.short	(.L_27 - .L_26)
	.align		4
.L_26:
        /*0104*/ 	.word	index@(.nv.constant0.triton_per_fused__safe_softmax_16)
        /*0108*/ 	.short	0x0210
        /*010a*/ 	.short	0x0018


	//----- nvinfo : EIATTR_SW_WAR
	.align		4
.L_27:
        /*010c*/ 	.byte	0x04, 0x36
        /*010e*/ 	.short	(.L_29 - .L_28)
.L_28:
        /*0110*/ 	.word	0x00000008
.L_29:


//--------------------- .nv.callgraph             --------------------------
	.section	.nv.callgraph,"",@"SHT_CUDA_CALLGRAPH"
	.align	4
	.sectionentsize	8
	.align		4
        /*0000*/ 	.word	0x00000000
	.align		4
        /*0004*/ 	.word	0xffffffff
	.align		4
        /*0008*/ 	.word	0x00000000
	.align		4
        /*000c*/ 	.word	0xfffffffe
	.align		4
        /*0010*/ 	.word	0x00000000
	.align		4
        /*0014*/ 	.word	0xfffffffd
	.align		4
        /*0018*/ 	.word	0x00000000
	.align		4
        /*001c*/ 	.word	0xfffffffc


//--------------------- .text.triton_per_fused__safe_softmax_16 --------------------------
	.section	.text.triton_per_fused__safe_softmax_16,"ax",@progbits
	.sectionflags	@"SHF_BARRIERS=1"
	.align	128
        .global         triton_per_fused__safe_softmax_16
        .type           triton_per_fused__safe_softmax_16,@function
        .size           triton_per_fused__safe_softmax_16,(.L_x_1 - triton_per_fused__safe_softmax_16)
        .other          triton_per_fused__safe_softmax_16,@"STO_CUDA_ENTRY STV_DEFAULT"
triton_per_fused__safe_softmax_16:
.text.triton_per_fused__safe_softmax_16:
[----:B------:R-:W0:Y:S02]  /*0000*/  LDC R1, c[0x0][0x28] ;  /* 0x00000a00ff017b82 */ /* 0x000e240000000800 */
[----:B------:R-:W1:Y:S01]  /*0010*/  S2R R18, SR_TID.X ;  /* 0x0000000000127919 */ /* 0x000e620000002100 */
[----:B------:R-:W2:Y:S01]  /*0020*/  LDC.64 R14, c[0x0][0x210] ;  /* 0x00008400ff0e7b82 */ /* 0x000ea20000000a00 */
[----:B------:R-:W-:Y:S01]  /*0030*/  ULDC.64 UR6, c[0x0][0x208] ;  /* 0x0000820000067ab9 */ /* 0x000fe20000000a00 */
[----:B------:R-:W-:Y:S01]  /*0040*/  IMAD.MOV.U32 R12, RZ, RZ, RZ ;  /* 0x000000ffff0c7224 */ /* 0x000fe200078e00ff */
[----:B------:R-:W3:Y:S01]  /*0050*/  S2R R5, SR_CTAID.X ;  /* 0x0000000000057919 */ /* 0x000ee20000002500 */
[C---:B-1----:R-:W-:Y:S02]  /*0060*/  LOP3.LUT R2, R18.reuse, 0x7f, RZ, 0xc0, !PT ;  /* 0x0000007f12027812 */ /* 0x042fe400078ec0ff */
[----:B------:R-:W-:Y:S02]  /*0070*/  LOP3.LUT P3, RZ, R18, 0x7f, RZ, 0xc0, !PT ;  /* 0x0000007f12ff7812 */ /* 0x000fe4000786c0ff */
[C---:B------:R-:W-:Y:S01]  /*0080*/  LOP3.LUT R3, R2.reuse, 0x80, RZ, 0xfc, !PT ;  /* 0x0000008002037812 */ /* 0x040fe200078efcff */
[----:B---3--:R-:W-:Y:S01]  /*0090*/  IMAD R9, R5, 0x101, R2 ;  /* 0x0000010105097824 */ /* 0x008fe200078e0202 */
[----:B------:R-:W-:-:S03]  /*00a0*/  LOP3.LUT R0, R2, 0x100, RZ, 0xfc, !PT ;  /* 0x0000010002007812 */ /* 0x000fc600078efcff */
[----:B------:R-:W-:Y:S02]  /*00b0*/  IMAD R11, R5, 0x101, R3 ;  /* 0x00000101050b7824 */ /* 0x000fe400078e0203 */
[----:B--2---:R-:W-:-:S04]  /*00c0*/  IMAD.WIDE R8, R9, 0x4, R14 ;  /* 0x0000000409087825 */ /* 0x004fc800078e020e */
[----:B------:R-:W-:Y:S02]  /*00d0*/  IMAD.WIDE R10, R11, 0x4, R14 ;  /* 0x000000040b0a7825 */ /* 0x000fe400078e020e */
[----:B------:R-:W2:Y:S02]  /*00e0*/  LDG.E R8, desc[UR6][R8.64] ;  /* 0x0000000608087981 */ /* 0x000ea4000c1e1900 */
[----:B------:R-:W-:Y:S02]  /*00f0*/  IMAD R13, R5, 0x101, R0 ;  /* 0x00000101050d7824 */ /* 0x000fe400078e0200 */
[----:B------:R1:W3:Y:S02]  /*0100*/  LDG.E R11, desc[UR6][R10.64] ;  /* 0x000000060a0b7981 */ /* 0x0002e4000c1e1900 */
[----:B------:R-:W-:-:S05]  /*0110*/  IMAD.WIDE R14, R13, 0x4, R14 ;  /* 0x000000040d0e7825 */ /* 0x000fca00078e020e */
[----:B------:R-:W4:Y:S01]  /*0120*/  @!P3 LDG.E R12, desc[UR6][R14.64] ;  /* 0x000000060e0cb981 */ /* 0x000f22000c1e1900 */
[----:B------:R-:W5:Y:S01]  /*0130*/  S2UR UR5, SR_CgaCtaId ;  /* 0x00000000000579c3 */ /* 0x000f620000008800 */
[----:B------:R-:W-:Y:S01]  /*0140*/  LOP3.LUT P5, RZ, R18, 0x1f, RZ, 0xc0, !PT ;  /* 0x0000001f12ff7812 */ /* 0x000fe200078ac0ff */
[----:B------:R-:W-:Y:S01]  /*0150*/  UMOV UR4, 0x400 ;  /* 0x0000040000047882 */ /* 0x000fe20000000000 */
[----:B-1----:R-:W-:-:S04]  /*0160*/  SHF.R.U32.HI R10, RZ, 0x3, R18 ;  /* 0x00000003ff0a7819 */ /* 0x002fc80000011612 */
[----:B------:R-:W-:Y:S01]  /*0170*/  LOP3.LUT R10, R10, 0xc, RZ, 0xc0, !PT ;  /* 0x0000000c0a0a7812 */ /* 0x000fe200078ec0ff */
[----:B-----5:R-:W-:Y:S01]  /*0180*/  UPRMT UR4, UR5, 0x654, UR4 ;  /* 0x0000065405047896 */ /* 0x020fe20008000004 */
[----:B------:R-:W-:Y:S02]  /*0190*/  ISETP.GE.AND P4, PT, R18, 0x4, PT ;  /* 0x000000041200780c */ /* 0x000fe40003f86270 */
[C---:B--2---:R-:W-:Y:S02]  /*01a0*/  FSETP.NAN.AND P1, PT, R8.reuse, R8, PT ;  /* 0x000000080800720b */ /* 0x044fe40003f28000 */
[----:B---3--:R-:W-:-:S04]  /*01b0*/  FSETP.GT.AND P0, PT, R8, R11, PT ;  /* 0x0000000b0800720b */ /* 0x008fc80003f04000 */
[----:B------:R-:W-:Y:S02]  /*01c0*/  FSEL R17, R8, R11, P0 ;  /* 0x0000000b08117208 */ /* 0x000fe40000000000 */
[----:B----4-:R-:W-:Y:S02]  /*01d0*/  SEL R12, R12, RZ, !P3 ;  /* 0x000000ff0c0c7207 */ /* 0x010fe40005800000 */
[----:B------:R-:W-:Y:S02]  /*01e0*/  FSEL R16, R8, R17, P1 ;  /* 0x0000001108107208 */ /* 0x000fe40000800000 */
[----:B------:R-:W-:-:S04]  /*01f0*/  FSEL R13, R12, -INF , !P3 ;  /* 0xff8000000c0d7808 */ /* 0x000fc80005800000 */
[C---:B------:R-:W-:Y:S02]  /*0200*/  FSETP.GT.AND P0, PT, R16.reuse, R13, PT ;  /* 0x0000000d1000720b */ /* 0x040fe40003f04000 */
[----:B------:R-:W-:-:S11]  /*0210*/  FSETP.NAN.AND P1, PT, R16, R16, PT ;  /* 0x000000101000720b */ /* 0x000fd60003f28000 */
[----:B------:R-:W-:-:S05]  /*0220*/  @!P0 FSEL R16, R16, R13, P1 ;  /* 0x0000000d10108208 */ /* 0x000fca0000800000 */
[----:B------:R-:W1:Y:S01]  /*0230*/  SHFL.BFLY PT, R9, R16, 0x10, 0x1f ;  /* 0x0e001f0010097f89 */ /* 0x000e6200000e0000 */
[C---:B------:R-:W-:Y:S02]  /*0240*/  FSETP.NAN.AND P1, PT, R16.reuse, R16, PT ;  /* 0x000000101000720b */ /* 0x040fe40003f28000 */
[----:B-1----:R-:W-:-:S13]  /*0250*/  FSETP.GT.AND P0, PT, R16, R9, PT ;  /* 0x000000091000720b */ /* 0x002fda0003f04000 */
        /* <DEDUP_REMOVED lines=16> */
[----:B------:R-:W-:-:S05]  /*0360*/  @!P0 SEL R16, R16, R9, P1 ;  /* 0x0000000910108207 */ /* 0x000fca0000800000 */
[----:B------:R-:W-:Y:S01]  /*0370*/  @!P5 STS [R10+UR4], R16 ;  /* 0x000000100a00d988 */ /* 0x000fe20008000804 */
[----:B------:R-:W-:Y:S01]  /*0380*/  LEA R9, R18, UR4, 0x2 ;  /* 0x0000000412097c11 */ /* 0x000fe2000f8e10ff */
[----:B------:R-:W-:Y:S06]  /*0390*/  BAR.SYNC.DEFER_BLOCKING 0x0 ;  /* 0x0000000000007b1d */ /* 0x000fec0000010000 */
[----:B------:R-:W1:Y:S04]  /*03a0*/  @!P4 LDS R7, [R9] ;  /* 0x000000000907c984 */ /* 0x000e680000000800 */
[----:B-1----:R-:W1:Y:S01]  /*03b0*/  SHFL.BFLY PT, R14, R7, 0x2, 0x1f ;  /* 0x0c401f00070e7f89 */ /* 0x002e6200000e0000 */
[----:B------:R-:W-:-:S02]  /*03c0*/  FSETP.NAN.AND P1, PT, R7, R7, PT ;  /* 0x000000070700720b */ /* 0x000fc40003f28000 */
[----:B-1----:R-:W-:-:S04]  /*03d0*/  FSETP.GT.AND P0, PT, R7, R14, PT ;  /* 0x0000000e0700720b */ /* 0x002fc80003f04000 */
[----:B------:R-:W-:-:S04]  /*03e0*/  FSEL R14, R7, R14, P0 ;  /* 0x0000000e070e7208 */ /* 0x000fc80000000000 */
[----:B------:R-:W-:-:S05]  /*03f0*/  FSEL R14, R7, R14, P1 ;  /* 0x0000000e070e7208 */ /* 0x000fca0000800000 */
[----:B------:R-:W1:Y:S01]  /*0400*/  SHFL.BFLY PT, R13, R14, 0x1, 0x1f ;  /* 0x0c201f000e0d7f89 */ /* 0x000e6200000e0000 */
[----:B------:R-:W-:-:S04]  /*0410*/  LOP3.LUT P0, RZ, R18, 0x3, RZ, 0xc0, !PT ;  /* 0x0000000312ff7812 */ /* 0x000fc8000780c0ff */
[----:B------:R-:W-:Y:S02]  /*0420*/  ISETP.LT.AND P0, PT, R18, 0x4, !P0 ;  /* 0x000000041200780c */ /* 0x000fe40004701270 */
[C---:B------:R-:W-:Y:S02]  /*0430*/  FSETP.NAN.AND P2, PT, R14.reuse, R14, PT ;  /* 0x0000000e0e00720b */ /* 0x040fe40003f48000 */
[----:B-1----:R-:W-:-:S13]  /*0440*/  FSETP.GT.AND P1, PT, R14, R13, PT ;  /* 0x0000000d0e00720b */ /* 0x002fda0003f24000 */
[----:B------:R-:W-:-:S05]  /*0450*/  @!P1 SEL R14, R14, R13, P2 ;  /* 0x0000000d0e0e9207 */ /* 0x000fca0001000000 */
[----:B------:R-:W-:Y:S01]  /*0460*/  @P0 STS [R9], R14 ;  /* 0x0000000e09000388 */ /* 0x000fe20000000800 */
[----:B------:R-:W-:Y:S06]  /*0470*/  BAR.SYNC.DEFER_BLOCKING 0x0 ;  /* 0x0000000000007b1d */ /* 0x000fec0000010000 */
[----:B------:R-:W1:Y:S02]  /*0480*/  LDS R7, [UR4] ;  /* 0x00000004ff077984 */ /* 0x000e640008000800 */
[----:B-1----:R-:W-:-:S04]  /*0490*/  FADD R7, RZ, R7 ;  /* 0x00000007ff077221 */ /* 0x002fc80000000000 */
[--C-:B------:R-:W-:Y:S01]  /*04a0*/  FADD R15, R12, -R7.reuse ;  /* 0x800000070c0f7221 */ /* 0x100fe20000000000 */
[--C-:B------:R-:W-:Y:S01]  /*04b0*/  FADD R13, R8, -R7.reuse ;  /* 0x80000007080d7221 */ /* 0x100fe20000000000 */
[----:B------:R-:W-:Y:S02]  /*04c0*/  FADD R7, R11, -R7 ;  /* 0x800000070b077221 */ /* 0x000fe40000000000 */
[----:B------:R-:W-:Y:S01]  /*04d0*/  FMUL R17, R15, 1.4426950216293334961 ;  /* 0x3fb8aa3b0f117820 */ /* 0x000fe20000400000 */
[----:B------:R-:W-:Y:S01]  /*04e0*/  FMUL R16, R13, 1.4426950216293334961 ;  /* 0x3fb8aa3b0d107820 */ /* 0x000fe20000400000 */
[----:B------:R-:W-:Y:S01]  /*04f0*/  FMUL R15, R7, 1.4426950216293334961 ;  /* 0x3fb8aa3b070f7820 */ /* 0x000fe20000400000 */
[----:B------:R-:W-:Y:S02]  /*0500*/  BAR.SYNC.DEFER_BLOCKING 0x0 ;  /* 0x0000000000007b1d */ /* 0x000fe40000010000 */
[----:B------:R-:W-:Y:S02]  /*0510*/  FSETP.GEU.AND P6, PT, R17, -126, PT ;  /* 0xc2fc00001100780b */ /* 0x000fe40003fce000 */
[----:B------:R-:W-:-:S02]  /*0520*/  FSETP.GEU.AND P1, PT, R16, -126, PT ;  /* 0xc2fc00001000780b */ /* 0x000fc40003f2e000 */
[----:B------:R-:W-:-:S09]  /*0530*/  FSETP.GEU.AND P2, PT, R15, -126, PT ;  /* 0xc2fc00000f00780b */ /* 0x000fd20003f4e000 */
[----:B------:R-:W-:Y:S02]  /*0540*/  @!P6 FMUL R17, R17, 0.5 ;  /* 0x3f0000001111e820 */ /* 0x000fe40000400000 */
[----:B------:R-:W-:Y:S02]  /*0550*/  @!P1 FMUL R16, R16, 0.5 ;  /* 0x3f00000010109820 */ /* 0x000fe40000400000 */
[----:B------:R-:W-:Y:S01]  /*0560*/  @!P2 FMUL R15, R15, 0.5 ;  /* 0x3f0000000f0fa820 */ /* 0x000fe20000400000 */
[----:B------:R-:W1:Y:S08]  /*0570*/  MUFU.EX2 R13, R17 ;  /* 0x00000011000d7308 */ /* 0x000e700000000800 */
[----:B------:R-:W2:Y:S08]  /*0580*/  MUFU.EX2 R7, R16 ;  /* 0x0000001000077308 */ /* 0x000eb00000000800 */
[----:B------:R-:W3:Y:S01]  /*0590*/  MUFU.EX2 R14, R15 ;  /* 0x0000000f000e7308 */ /* 0x000ee20000000800 */
[----:B-1----:R-:W-:Y:S01]  /*05a0*/  @!P6 FMUL R13, R13, R13 ;  /* 0x0000000d0d0de220 */ /* 0x002fe20000400000 */
[----:B--2---:R-:W-:-:S04]  /*05b0*/  @!P1 FMUL R7, R7, R7 ;  /* 0x0000000707079220 */ /* 0x004fc80000400000 */
[----:B------:R-:W-:Y:S01]  /*05c0*/  FSEL R18, R13, RZ, !P3 ;  /* 0x000000ff0d127208 */ /* 0x000fe20005800000 */
[----:B---3--:R-:W-:-:S04]  /*05d0*/  @!P2 FMUL R14, R14, R14 ;  /* 0x0000000e0e0ea220 */ /* 0x008fc80000400000 */
[----:B------:R-:W-:-:S04]  /*05e0*/  FADD R19, R7, R14 ;  /* 0x0000000e07137221 */ /* 0x000fc80000000000 */
[----:B------:R-:W-:-:S04]  /*05f0*/  FADD R18, R18, R19 ;  /* 0x0000001312127221 */ /* 0x000fc80000000000 */
[----:B------:R-:W-:-:S05]  /*0600*/  FADD R18, RZ, R18 ;  /* 0x00000012ff127221 */ /* 0x000fca0000000000 */
[----:B------:R-:W1:Y:S02]  /*0610*/  SHFL.BFLY PT, R19, R18, 0x10, 0x1f ;  /* 0x0e001f0012137f89 */ /* 0x000e6400000e0000 */
[----:B-1----:R-:W-:-:S05]  /*0620*/  FADD R19, R18, R19 ;  /* 0x0000001312137221 */ /* 0x002fca0000000000 */
        /* <DEDUP_REMOVED lines=8> */
[----:B------:R-:W-:Y:S01]  /*06b0*/  @!P5 STS [R10+UR4], R21 ;  /* 0x000000150a00d988 */ /* 0x000fe20008000804 */
[----:B------:R-:W-:Y:S06]  /*06c0*/  BAR.SYNC.DEFER_BLOCKING 0x0 ;  /* 0x0000000000007b1d */ /* 0x000fec0000010000 */
[----:B------:R-:W1:Y:S01]  /*06d0*/  @!P4 LDS R4, [R9] ;  /* 0x000000000904c984 */ /* 0x000e620000000800 */
[----:B------:R-:W-:-:S04]  /*06e0*/  FSETP.NEU.AND P1, PT, R11, -INF , PT ;  /* 0xff8000000b00780b */ /* 0x000fc80003f2d000 */
[----:B------:R-:W-:Y:S01]  /*06f0*/  FSETP.NEU.OR P2, PT, R8, -INF , P1 ;  /* 0xff8000000800780b */ /* 0x000fe20000f4d400 */
[----:B-1----:R-:W1:Y:S02]  /*0700*/  SHFL.BFLY PT, R17, R4, 0x2, 0x1f ;  /* 0x0c401f0004117f89 */ /* 0x002e6400000e0000 */
[----:B-1----:R-:W-:-:S05]  /*0710*/  FADD R17, R4, R17 ;  /* 0x0000001104117221 */ /* 0x002fca0000000000 */
[----:B------:R-:W1:Y:S01]  /*0720*/  SHFL.BFLY PT, R8, R17, 0x1, 0x1f ;  /* 0x0c201f0011087f89 */ /* 0x000e6200000e0000 */
[----:B------:R-:W-:-:S04]  /*0730*/  FSETP.NEU.AND P1, PT, R12, -INF , !P3 ;  /* 0xff8000000c00780b */ /* 0x000fc80005f2d000 */
[----:B------:R-:W-:Y:S01]  /*0740*/  PLOP3.LUT P1, PT, P2, P1, PT, 0xa8, 0x0 ;  /* 0x000000000000781c */ /* 0x000fe20001723570 */
[----:B-1----:R-:W-:-:S05]  /*0750*/  FADD R8, R17, R8 ;  /* 0x0000000811087221 */ /* 0x002fca0000000000 */
[----:B------:R-:W-:Y:S01]  /*0760*/  @P0 STS [R9], R8 ;  /* 0x0000000809000388 */ /* 0x000fe20000000800 */
[----:B------:R-:W-:Y:S01]  /*0770*/  BAR.SYNC.DEFER_BLOCKING 0x0 ;  /* 0x0000000000007b1d */ /* 0x000fe20000010000 */
[----:B------:R-:W-:-:S07]  /*0780*/  SEL R11, RZ, 0x1, !P1 ;  /* 0x00000001ff0b7807 */ /* 0x000fce0004800000 */
[----:B------:R-:W1:Y:S01]  /*0790*/  REDUX.OR UR5, R11 ;  /* 0x000000000b0573c4 */ /* 0x000e620000004000 */
[----:B------:R-:W-:Y:S01]  /*07a0*/  LDS R4, [UR4] ;  /* 0x00000004ff047984 */ /* 0x000fe20008000800 */
[----:B-1----:R-:W-:-:S06]  /*07b0*/  IMAD.U32 R19, RZ, RZ, UR5 ;  /* 0x00000005ff137e24 */ /* 0x002fcc000f8e00ff */
[----:B------:R-:W-:Y:S06]  /*07c0*/  BAR.SYNC.DEFER_BLOCKING 0x0 ;  /* 0x0000000000007b1d */ /* 0x000fec0000010000 */
[----:B------:R-:W-:Y:S02]  /*07d0*/  @!P5 STS [R10+UR4], R19 ;  /* 0x000000130a00d988 */ /* 0x000fe40008000804 */
[----:B------:R-:W-:Y:S06]  /*07e0*/  BAR.SYNC.DEFER_BLOCKING 0x0 ;  /* 0x0000000000007b1d */ /* 0x000fec0000010000 */
[----:B------:R-:W1:Y:S04]  /*07f0*/  @!P4 LDS R6, [R9] ;  /* 0x000000000906c984 */ /* 0x000e680000000800 */
[----:B-1----:R-:W1:Y:S02]  /*0800*/  SHFL.BFLY PT, R15, R6, 0x2, 0x1f ;  /* 0x0c401f00060f7f89 */ /* 0x002e6400000e0000 */
[----:B-1----:R-:W-:-:S05]  /*0810*/  LOP3.LUT R15, R15, R6, RZ, 0xfc, !PT ;  /* 0x000000060f0f7212 */ /* 0x002fca00078efcff */
[----:B------:R-:W1:Y:S02]  /*0820*/  SHFL.BFLY PT, R12, R15, 0x1, 0x1f ;  /* 0x0c201f000f0c7f89 */ /* 0x000e6400000e0000 */
[----:B-1----:R-:W-:-:S05]  /*0830*/  LOP3.LUT R12, R15, R12, RZ, 0xfc, !PT ;  /* 0x0000000c0f0c7212 */ /* 0x002fca00078efcff */
[----:B------:R1:W-:Y:S01]  /*0840*/  @P0 STS [R9], R12 ;  /* 0x0000000c09000388 */ /* 0x0003e20000000800 */
[----:B------:R-:W-:Y:S01]  /*0850*/  BAR.SYNC.DEFER_BLOCKING 0x0 ;  /* 0x0000000000007b1d */ /* 0x000fe20000010000 */
[----:B------:R-:W-:-:S05]  /*0860*/  FADD R8, RZ, R4 ;  /* 0x00000004ff087221 */ /* 0x000fca0000000000 */
[C---:B------:R-:W-:Y:S02]  /*0870*/  FSETP.GT.AND P0, PT, |R8|.reuse, 8.50705917302346158658e+37, PT ;  /* 0x7e8000000800780b */ /* 0x040fe40003f04200 */
[----:B------:R-:W-:Y:S01]  /*0880*/  FSETP.GEU.AND P1, PT, |R8|, 1.175494350822287508e-38, PT ;  /* 0x008000000800780b */ /* 0x000fe20003f2e200 */
[----:B------:R-:W-:Y:S01]  /*0890*/  IMAD.HI R4, R5, 0x7f807f81, RZ ;  /* 0x7f807f8105047827 */ /* 0x000fe200078e02ff */
[----:B------:R-:W2:Y:S04]  /*08a0*/  LDS R16, [UR4] ;  /* 0x00000004ff107984 */ /* 0x000ea80008000800 */
[----:B------:R-:W-:-:S05]  /*08b0*/  SHF.R.U32.HI R11, RZ, 0x1f, R4 ;  /* 0x0000001fff0b7819 */ /* 0x000fca0000011604 */
[----:B------:R-:W-:Y:S01]  /*08c0*/  @P0 FMUL R8, R8, 0.25 ;  /* 0x3e80000008080820 */ /* 0x000fe20000400000 */
[----:B------:R-:W-:-:S03]  /*08d0*/  LEA.HI.SX32 R4, R4, R11, 0x19 ;  /* 0x0000000b04047211 */ /* 0x000fc600078fcaff */
[----:B------:R-:W-:Y:S01]  /*08e0*/  @!P1 FMUL R8, R8, 16777216 ;  /* 0x4b80000008089820 */ /* 0x000fe20000400000 */
[----:B------:R-:W3:Y:S01]  /*08f0*/  LDC.64 R10, c[0x0][0x218] ;  /* 0x00008600ff0a7b82 */ /* 0x000ee20000000a00 */
[----:B------:R-:W-:Y:S02]  /*0900*/  IMAD R5, R4, -0x101, R5 ;  /* 0xfffffeff04057824 */ /* 0x000fe400078e0205 */
[----:B------:R-:W-:Y:S02]  /*0910*/  FMUL R6, R7, 0.25 ;  /* 0x3e80000007067820 */ /* 0x000fe40000400000 */
[----:B------:R-:W4:Y:S01]  /*0920*/  MUFU.RCP R8, R8 ;  /* 0x0000000800087308 */ /* 0x000f220000001000 */
[----:B-1----:R-:W-:Y:S02]  /*0930*/  IMAD R9, R5, 0x101, RZ ;  /* 0x0000010105097824 */ /* 0x002fe400078e02ff */
[----:B------:R-:W-:Y:S01]  /*0940*/  FMUL R5, R14, 0.25 ;  /* 0x3e8000000e057820 */ /* 0x000fe20000400000 */
[----:B------:R-:W-:Y:S01]  /*0950*/  FSEL R7, R6, R7, P0 ;  /* 0x0000000706077208 */ /* 0x000fe20000000000 */
[----:B------:R-:W-:-:S03]  /*0960*/  IMAD R9, R4, 0x10220, R9 ;  /* 0x0001022004097824 */ /* 0x000fc600078e0209 */
[----:B------:R-:W-:Y:S01]  /*0970*/  FSEL R5, R5, R14, P0 ;  /* 0x0000000e05057208 */ /* 0x000fe20000000000 */
[----:B------:R-:W-:Y:S01]  /*0980*/  @!P1 FMUL R7, R7, 16777216 ;  /* 0x4b80000007079820 */ /* 0x000fe20000400000 */
[----:B------:R-:W-:Y:S01]  /*0990*/  @P0 FMUL R13, R13, 0.25 ;  /* 0x3e8000000d0d0820 */ /* 0x000fe20000400000 */
[--C-:B------:R-:W-:Y:S02]  /*09a0*/  IMAD.IADD R15, R3, 0x1, R9.reuse ;  /* 0x00000001030f7824 */ /* 0x100fe400078e0209 */
[----:B------:R-:W-:Y:S01]  /*09b0*/  @!P1 FMUL R5, R5, 16777216 ;  /* 0x4b80000005059820 */ /* 0x000fe20000400000 */
[--C-:B------:R-:W-:Y:S02]  /*09c0*/  IMAD.IADD R3, R2, 0x1, R9.reuse ;  /* 0x0000000102037824 */ /* 0x100fe400078e0209 */
[----:B----4-:R-:W-:Y:S01]  /*09d0*/  FMUL R7, R8, R7 ;  /* 0x0000000708077220 */ /* 0x010fe20000400000 */
[----:B------:R-:W-:Y:S02]  /*09e0*/  IMAD.IADD R9, R0, 0x1, R9 ;  /* 0x0000000100097824 */ /* 0x000fe400078e0209 */
[----:B------:R-:W-:Y:S01]  /*09f0*/  @!P1 FMUL R13, R13, 16777216 ;  /* 0x4b8000000d0d9820 */ /* 0x000fe20000400000 */
[----:B------:R-:W-:Y:S01]  /*0a00*/  FMUL R0, R8, R5 ;  /* 0x0000000508007220 */ /* 0x000fe20000400000 */
[----:B---3--:R-:W-:-:S04]  /*0a10*/  IMAD.WIDE R2, R3, 0x4, R10 ;  /* 0x0000000403027825 */ /* 0x008fc800078e020a */
[----:B------:R-:W-:Y:S01]  /*0a20*/  FMUL R8, R8, R13 ;  /* 0x0000000d08087220 */ /* 0x000fe20000400000 */
[----:B------:R-:W-:Y:S01]  /*0a30*/  IMAD.WIDE R4, R15, 0x4, R10 ;  /* 0x000000040f047825 */ /* 0x000fe200078e020a */
[----:B--2---:R-:W-:-:S04]  /*0a40*/  ISETP.NE.AND P0, PT, R16, RZ, PT ;  /* 0x000000ff1000720c */ /* 0x004fc80003f05270 */
[----:B------:R-:W-:Y:S02]  /*0a50*/  SEL R7, R7, RZ, P0 ;  /* 0x000000ff07077207 */ /* 0x000fe40000000000 */
[----:B------:R-:W-:-:S03]  /*0a60*/  SEL R13, R0, RZ, P0 ;  /* 0x000000ff000d7207 */ /* 0x000fc60000000000 */
[----:B------:R1:W-:Y:S01]  /*0a70*/  STG.E desc[UR6][R2.64], R7 ;  /* 0x0000000702007986 */ /* 0x0003e2000c101906 */
[----:B------:R-:W-:-:S03]  /*0a80*/  IMAD.WIDE R10, R9, 0x4, R10 ;  /* 0x00000004090a7825 */ /* 0x000fc600078e020a */
[----:B------:R1:W-:Y:S01]  /*0a90*/  STG.E desc[UR6][R4.64], R13 ;  /* 0x0000000d04007986 */ /* 0x0003e2000c101906 */
[----:B------:R-:W-:Y:S01]  /*0aa0*/  SEL R9, R8, RZ, P0 ;  /* 0x000000ff08097207 */ /* 0x000fe20000000000 */
[----:B------:R-:W-:Y:S06]  /*0ab0*/  @P3 EXIT ;  /* 0x000000000000394d */ /* 0x000fec0003800000 */
[----:B------:R-:W-:Y:S01]  /*0ac0*/  STG.E desc[UR6][R10.64], R9 ;  /* 0x000000090a007986 */ /* 0x000fe2000c101906 */
[----:B------:R-:W-:Y:S05]  /*0ad0*/  EXIT ;  /* 0x000000000000794d */ /* 0x000fea0003800000 */
.L_x_0:
[----:B------:R-:W-:-:S00]  /*0ae0*/  BRA `(.L_x_0) ;  /* 0xfffffffc00fc7947 */ /* 0x000fc0000383ffff */
[----:B------:R-:W-:-:S00]  /*0af0*/  NOP ;  /* 0x0000000000007918 */ /* 0x000fc00000000000 */
        /* <DEDUP_REMOVED lines=8> */
.L_x_1:


//--------------------- .nv.shared.triton_per_fused__safe_softmax_16 --------------------------
	.section	.nv.shared.triton_per_fused__safe_softmax_16,"aw",@nobits
	.sectionflags	@""
	.align	16
	.zero		1024


//--------------------- .nv.constant0.triton_per_fused__safe_softmax_16 --------------------------
	.section	.nv.constant0.triton_per_fused__safe_softmax_16,"a",@progbits
	.sectionflags	@""
	.align	4
.nv.constant0.triton_per_fused__safe_softmax_16:
	.zero		552
